//
// Generated by NVIDIA NVVM Compiler
//
// Compiler Build ID: CL-36424714
// Cuda compilation tools, release 13.0, V13.0.88
// Based on NVVM 20.0.0
//

.version 9.0
.target sm_100
.address_size 64

	// .globl	_Z22rgb2grey_kernel_globalPK6uchar4Phii
// _ZZ22rgb2grey_kernel_sharedPK6uchar4PhiiE7sh_rgba has been demoted

.visible .entry _Z22rgb2grey_kernel_globalPK6uchar4Phii(
	.param .u64 .ptr .align 1 _Z22rgb2grey_kernel_globalPK6uchar4Phii_param_0,
	.param .u64 .ptr .align 1 _Z22rgb2grey_kernel_globalPK6uchar4Phii_param_1,
	.param .u32 _Z22rgb2grey_kernel_globalPK6uchar4Phii_param_2,
	.param .u32 _Z22rgb2grey_kernel_globalPK6uchar4Phii_param_3
)
{
	.reg .pred 	%p<2>;
	.reg .b16 	%rs<7>;
	.reg .b32 	%r<13>;
	.reg .b32 	%f<7>;
	.reg .b64 	%rd<9>;

	ld.param.u64 	%rd1, [_Z22rgb2grey_kernel_globalPK6uchar4Phii_param_0];
	ld.param.u64 	%rd2, [_Z22rgb2grey_kernel_globalPK6uchar4Phii_param_1];
	ld.param.u32 	%r2, [_Z22rgb2grey_kernel_globalPK6uchar4Phii_param_2];
	ld.param.u32 	%r3, [_Z22rgb2grey_kernel_globalPK6uchar4Phii_param_3];
	mov.u32 	%r4, %tid.x;
	mov.u32 	%r5, %ctaid.x;
	mov.u32 	%r6, %ntid.x;
	mad.lo.s32 	%r1, %r5, %r6, %r4;
	mul.lo.s32 	%r7, %r3, %r2;
	setp.ge.s32 	%p1, %r1, %r7;
	@%p1 bra 	$L__BB0_2;
	cvta.to.global.u64 	%rd3, %rd1;
	cvta.to.global.u64 	%rd4, %rd2;
	cvt.s64.s32 	%rd5, %r1;
	mul.wide.s32 	%rd6, %r1, 4;
	add.s64 	%rd7, %rd3, %rd6;
	.pragma "used_bytes_mask 7";
	ld.global.u32 	%r8, [%rd7];
	bfe.u32 	%r9, %r8, 0, 8;
	cvt.u16.u32 	%rs1, %r9;
	and.b16  	%rs2, %rs1, 255;
	bfe.u32 	%r10, %r8, 8, 8;
	cvt.u16.u32 	%rs3, %r10;
	and.b16  	%rs4, %rs3, 255;
	bfe.u32 	%r11, %r8, 16, 8;
	cvt.u16.u32 	%rs5, %r11;
	and.b16  	%rs6, %rs5, 255;
	cvt.rn.f32.u16 	%f1, %rs2;
	cvt.rn.f32.u16 	%f2, %rs4;
	mul.f32 	%f3, %f2, 0f3F1645A2;
	fma.rn.f32 	%f4, %f1, 0f3E991687, %f3;
	cvt.rn.f32.u16 	%f5, %rs6;
	fma.rn.f32 	%f6, %f5, 0f3DE978D5, %f4;
	cvt.rzi.u32.f32 	%r12, %f6;
	add.s64 	%rd8, %rd4, %rd5;
	st.global.u8 	[%rd8], %r12;
$L__BB0_2:
	ret;

}
	// .globl	_Z22rgb2grey_kernel_sharedPK6uchar4Phii
.visible .entry _Z22rgb2grey_kernel_sharedPK6uchar4Phii(
	.param .u64 .ptr .align 1 _Z22rgb2grey_kernel_sharedPK6uchar4Phii_param_0,
	.param .u64 .ptr .align 1 _Z22rgb2grey_kernel_sharedPK6uchar4Phii_param_1,
	.param .u32 _Z22rgb2grey_kernel_sharedPK6uchar4Phii_param_2,
	.param .u32 _Z22rgb2grey_kernel_sharedPK6uchar4Phii_param_3
)
{
	.reg .pred 	%p<2>;
	.reg .b16 	%rs<7>;
	.reg .b32 	%r<16>;
	.reg .b32 	%f<7>;
	.reg .b64 	%rd<9>;
	// demoted variable
	.shared .align 4 .b8 _ZZ22rgb2grey_kernel_sharedPK6uchar4PhiiE7sh_rgba[2048];
	ld.param.u64 	%rd2, [_Z22rgb2grey_kernel_sharedPK6uchar4Phii_param_0];
	ld.param.u64 	%rd1, [_Z22rgb2grey_kernel_sharedPK6uchar4Phii_param_1];
	ld.param.u32 	%r2, [_Z22rgb2grey_kernel_sharedPK6uchar4Phii_param_2];
	ld.param.u32 	%r3, [_Z22rgb2grey_kernel_sharedPK6uchar4Phii_param_3];
	cvta.to.global.u64 	%rd3, %rd2;
	mov.u32 	%r4, %tid.x;
	mov.u32 	%r5, %ctaid.x;
	mov.u32 	%r6, %ntid.x;
	mad.lo.s32 	%r1, %r5, %r6, %r4;
	shl.b32 	%r7, %r4, 2;
	mov.u32 	%r8, _ZZ22rgb2grey_kernel_sharedPK6uchar4PhiiE7sh_rgba;
	add.s32 	%r9, %r8, %r7;
	mul.wide.s32 	%rd4, %r1, 4;
	add.s64 	%rd5, %rd3, %rd4;
	ld.global.u32 	%r10, [%rd5];
	bfe.u32 	%r11, %r10, 0, 8;
	cvt.u16.u32 	%rs1, %r11;
	bfe.u32 	%r12, %r10, 8, 8;
	cvt.u16.u32 	%rs2, %r12;
	bfe.u32 	%r13, %r10, 16, 8;
	cvt.u16.u32 	%rs3, %r13;
	st.shared.u32 	[%r9], %r10;
	mul.lo.s32 	%r14, %r3, %r2;
	setp.ge.s32 	%p1, %r1, %r14;
	@%p1 bra 	$L__BB1_2;
	cvt.s64.s32 	%rd6, %r1;
	cvta.to.global.u64 	%rd7, %rd1;
	and.b16  	%rs4, %rs1, 255;
	cvt.rn.f32.u16 	%f1, %rs4;
	and.b16  	%rs5, %rs2, 255;
	cvt.rn.f32.u16 	%f2, %rs5;
	mul.f32 	%f3, %f2, 0f3F1645A2;
	fma.rn.f32 	%f4, %f1, 0f3E991687, %f3;
	and.b16  	%rs6, %rs3, 255;
	cvt.rn.f32.u16 	%f5, %rs6;
	fma.rn.f32 	%f6, %f5, 0f3DE978D5, %f4;
	cvt.rzi.u32.f32 	%r15, %f6;
	add.s64 	%rd8, %rd7, %rd6;
	st.global.u8 	[%rd8], %r15;
$L__BB1_2:
	ret;

}


// ===== COMPILED SASS (sm_100) =====

	.target	sm_100

	.elftype	@"ET_EXEC"


//--------------------- .note.nv.tkinfo           --------------------------
	.section	.note.nv.tkinfo,"",@"SHT_NOTE"
	.sectionflags	@"SHF_NOTE_NV_TKINFO"
	.tkinfo
        /*0018*/ 	.word	0x00000002
        /*0030*/ 	.string	""
        /*0030*/ 	.string	"ptxas"
        /*0030*/ 	.string	"Cuda compilation tools, release 13.0, V13.0.88"
        /*0030*/ 	.string	"Build cuda_13.0.r13.0/compiler.36424714_0"
        /*0030*/ 	.string	"-arch sm_100 -m 64 "



//--------------------- .note.nv.cuinfo           --------------------------
	.section	.note.nv.cuinfo,"",@"SHT_NOTE"
	.sectionflags	@"SHF_NOTE_NV_CUINFO"
        /*0018*/ 	.short	0x0002
        /*001a*/ 	.short	0x0064
        /*001c*/ 	.short	0x0082
	.zero		2


//--------------------- .nv.info                  --------------------------
	.section	.nv.info,"",@"SHT_CUDA_INFO"
	.align	4


	//----- nvinfo : EIATTR_REGCOUNT
	.align		4
        /*0000*/ 	.byte	0x04, 0x2f
        /*0002*/ 	.short	(.L_1 - .L_0)
	.align		4
.L_0:
        /*0004*/ 	.word	index@(_Z22rgb2grey_kernel_globalPK6uchar4Phii)
        /*0008*/ 	.word	0x0000000c


	//----- nvinfo : EIATTR_FRAME_SIZE
	.align		4
.L_1:
        /*000c*/ 	.byte	0x04, 0x11
        /*000e*/ 	.short	(.L_3 - .L_2)
	.align		4
.L_2:
        /*0010*/ 	.word	index@(_Z22rgb2grey_kernel_globalPK6uchar4Phii)
        /*0014*/ 	.word	0x00000000


	//----- nvinfo : EIATTR_REGCOUNT
	.align		4
.L_3:
        /*0018*/ 	.byte	0x04, 0x2f
        /*001a*/ 	.short	(.L_5 - .L_4)
	.align		4
.L_4:
        /*001c*/ 	.word	index@(_Z22rgb2grey_kernel_sharedPK6uchar4Phii)
        /*0020*/ 	.word	0x0000000a


	//----- nvinfo : EIATTR_FRAME_SIZE
	.align		4
.L_5:
        /*0024*/ 	.byte	0x04, 0x11
        /*0026*/ 	.short	(.L_7 - .L_6)
	.align		4
.L_6:
        /*0028*/ 	.word	index@(_Z22rgb2grey_kernel_sharedPK6uchar4Phii)
        /*002c*/ 	.word	0x00000000


	//----- nvinfo : EIATTR_MIN_STACK_SIZE
	.align		4
.L_7:
        /*0030*/ 	.byte	0x04, 0x12
        /*0032*/ 	.short	(.L_9 - .L_8)
	.align		4
.L_8:
        /*0034*/ 	.word	index@(_Z22rgb2grey_kernel_sharedPK6uchar4Phii)
        /*0038*/ 	.word	0x00000000


	//----- nvinfo : EIATTR_MIN_STACK_SIZE
	.align		4
.L_9:
        /*003c*/ 	.byte	0x04, 0x12
        /*003e*/ 	.short	(.L_11 - .L_10)
	.align		4
.L_10:
        /*0040*/ 	.word	index@(_Z22rgb2grey_kernel_globalPK6uchar4Phii)
        /*0044*/ 	.word	0x00000000
.L_11:


//--------------------- .nv.compat                --------------------------
	.section	.nv.compat,"",@"SHT_CUDA_COMPAT_INFO"
	.align	4
        /*0000*/ 	.byte	0x02, 0x09, 0x00, 0x00, 0x02, 0x02, 0x01, 0x00, 0x02, 0x05, 0x05, 0x00, 0x03, 0x07, 0x01, 0x01
        /*0010*/ 	.byte	0x02, 0x03, 0x00, 0x00, 0x02, 0x06, 0x01, 0x00, 0x04, 0x0b, 0x08, 0x00, 0x09, 0x00, 0x00, 0x00
        /*0020*/ 	.byte	0x00, 0x00, 0x00, 0x00


//--------------------- .nv.info._Z22rgb2grey_kernel_sharedPK6uchar4Phii --------------------------
	.section	.nv.info._Z22rgb2grey_kernel_sharedPK6uchar4Phii,"",@"SHT_CUDA_INFO"
	.sectionflags	@""
	.align	4


	//----- nvinfo : EIATTR_CUDA_API_VERSION
	.align		4
        /*0000*/ 	.byte	0x04, 0x37
        /*0002*/ 	.short	(.L_13 - .L_12)
.L_12:
        /*0004*/ 	.word	0x00000082


	//----- nvinfo : EIATTR_KPARAM_INFO
	.align		4
.L_13:
        /*0008*/ 	.byte	0x04, 0x17
        /*000a*/ 	.short	(.L_15 - .L_14)
.L_14:
        /*000c*/ 	.word	0x00000000
        /*0010*/ 	.short	0x0003
        /*0012*/ 	.short	0x0014
        /*0014*/ 	.byte	0x00, 0xf0, 0x11, 0x00


	//----- nvinfo : EIATTR_KPARAM_INFO
	.align		4
.L_15:
        /*0018*/ 	.byte	0x04, 0x17
        /*001a*/ 	.short	(.L_17 - .L_16)
.L_16:
        /*001c*/ 	.word	0x00000000
        /*0020*/ 	.short	0x0002
        /*0022*/ 	.short	0x0010
        /*0024*/ 	.byte	0x00, 0xf0, 0x11, 0x00


	//----- nvinfo : EIATTR_KPARAM_INFO
	.align		4
.L_17:
        /*0028*/ 	.byte	0x04, 0x17
        /*002a*/ 	.short	(.L_19 - .L_18)
.L_18:
        /*002c*/ 	.word	0x00000000
        /*0030*/ 	.short	0x0001
        /*0032*/ 	.short	0x0008
        /*0034*/ 	.byte	0x00, 0xf5, 0x21, 0x00


	//----- nvinfo : EIATTR_KPARAM_INFO
	.align		4
.L_19:
        /*0038*/ 	.byte	0x04, 0x17
        /*003a*/ 	.short	(.L_21 - .L_20)
.L_20:
        /*003c*/ 	.word	0x00000000
        /*0040*/ 	.short	0x0000
        /*0042*/ 	.short	0x0000
        /*0044*/ 	.byte	0x00, 0xf5, 0x21, 0x00


	//----- nvinfo : EIATTR_SPARSE_MMA_MASK
	.align		4
.L_21:
        /*0048*/ 	.byte	0x03, 0x50
        /*004a*/ 	.short	0x0000


	//----- nvinfo : EIATTR_MAXREG_COUNT
	.align		4
        /*004c*/ 	.byte	0x03, 0x1b
        /*004e*/ 	.short	0x00ff


	//----- nvinfo : EIATTR_MERCURY_ISA_VERSION
	.align		4
        /*0050*/ 	.byte	0x03, 0x5f
        /*0052*/ 	.short	0x0101


	//----- nvinfo : EIATTR_VRC_CTA_INIT_COUNT
	.align		4
        /*0054*/ 	.byte	0x02, 0x4a
	.zero		1
	.zero		1


	//----- nvinfo : EIATTR_EXIT_INSTR_OFFSETS
	.align		4
        /*0058*/ 	.byte	0x04, 0x1c
        /*005a*/ 	.short	(.L_23 - .L_22)


	//   ....[0]....
.L_22:
        /*005c*/ 	.word	0x00000110


	//   ....[1]....
        /*0060*/ 	.word	0x00000200


	//----- nvinfo : EIATTR_CBANK_PARAM_SIZE
	.align		4
.L_23:
        /*0064*/ 	.byte	0x03, 0x19
        /*0066*/ 	.short	0x0018


	//----- nvinfo : EIATTR_PARAM_CBANK
	.align		4
        /*0068*/ 	.byte	0x04, 0x0a
        /*006a*/ 	.short	(.L_25 - .L_24)
	.align		4
.L_24:
        /*006c*/ 	.word	index@(.nv.constant0._Z22rgb2grey_kernel_sharedPK6uchar4Phii)
        /*0070*/ 	.short	0x0380
        /*0072*/ 	.short	0x0018


	//----- nvinfo : EIATTR_SW_WAR
	.align		4
.L_25:
        /*0074*/ 	.byte	0x04, 0x36
        /*0076*/ 	.short	(.L_27 - .L_26)
.L_26:
        /*0078*/ 	.word	0x00000008
.L_27:


//--------------------- .nv.info._Z22rgb2grey_kernel_globalPK6uchar4Phii --------------------------
	.section	.nv.info._Z22rgb2grey_kernel_globalPK6uchar4Phii,"",@"SHT_CUDA_INFO"
	.sectionflags	@""
	.align	4


	//----- nvinfo : EIATTR_CUDA_API_VERSION
	.align		4
        /*0000*/ 	.byte	0x04, 0x37
        /*0002*/ 	.short	(.L_29 - .L_28)
.L_28:
        /*0004*/ 	.word	0x00000082


	//----- nvinfo : EIATTR_KPARAM_INFO
	.align		4
.L_29:
        /*0008*/ 	.byte	0x04, 0x17
        /*000a*/ 	.short	(.L_31 - .L_30)
.L_30:
        /*000c*/ 	.word	0x00000000
        /*0010*/ 	.short	0x0003
        /*0012*/ 	.short	0x0014
        /*0014*/ 	.byte	0x00, 0xf0, 0x11, 0x00


	//----- nvinfo : EIATTR_KPARAM_INFO
	.align		4
.L_31:
        /*0018*/ 	.byte	0x04, 0x17
        /*001a*/ 	.short	(.L_33 - .L_32)
.L_32:
        /*001c*/ 	.word	0x00000000
        /*0020*/ 	.short	0x0002
        /*0022*/ 	.short	0x0010
        /*0024*/ 	.byte	0x00, 0xf0, 0x11, 0x00


	//----- nvinfo : EIATTR_KPARAM_INFO
	.align		4
.L_33:
        /*0028*/ 	.byte	0x04, 0x17
        /*002a*/ 	.short	(.L_35 - .L_34)
.L_34:
        /*002c*/ 	.word	0x00000000
        /*0030*/ 	.short	0x0001
        /*0032*/ 	.short	0x0008
        /*0034*/ 	.byte	0x00, 0xf5, 0x21, 0x00


	//----- nvinfo : EIATTR_KPARAM_INFO
	.align		4
.L_35:
        /*0038*/ 	.byte	0x04, 0x17
        /*003a*/ 	.short	(.L_37 - .L_36)
.L_36:
        /*003c*/ 	.word	0x00000000
        /*0040*/ 	.short	0x0000
        /*0042*/ 	.short	0x0000
        /*0044*/ 	.byte	0x00, 0xf5, 0x21, 0x00


	//----- nvinfo : EIATTR_SPARSE_MMA_MASK
	.align		4
.L_37:
        /*0048*/ 	.byte	0x03, 0x50
        /*004a*/ 	.short	0x0000


	//----- nvinfo : EIATTR_MAXREG_COUNT
	.align		4
        /*004c*/ 	.byte	0x03, 0x1b
        /*004e*/ 	.short	0x00ff


	//----- nvinfo : EIATTR_MERCURY_ISA_VERSION
	.align		4
        /*0050*/ 	.byte	0x03, 0x5f
        /*0052*/ 	.short	0x0101


	//----- nvinfo : EIATTR_UNUSED_LOAD_BYTE_OFFSET
	.align		4
        /*0054*/ 	.byte	0x04, 0x44
        /*0056*/ 	.short	(.L_39 - .L_38)


	//   ....[0]....
.L_38:
        /*0058*/ 	.word	0x000000d0
        /*005c*/ 	.word	0x00000007


	//----- nvinfo : EIATTR_VRC_CTA_INIT_COUNT
	.align		4
.L_39:
        /*0060*/ 	.byte	0x02, 0x4a
	.zero		1
	.zero		1


	//----- nvinfo : EIATTR_EXIT_INSTR_OFFSETS
	.align		4
        /*0064*/ 	.byte	0x04, 0x1c
        /*0066*/ 	.short	(.L_41 - .L_40)


	//   ....[0]....
.L_40:
        /*0068*/ 	.word	0x00000080


	//   ....[1]....
        /*006c*/ 	.word	0x000001b0


	//----- nvinfo : EIATTR_CBANK_PARAM_SIZE
	.align		4
.L_41:
        /*0070*/ 	.byte	0x03, 0x19
        /*0072*/ 	.short	0x0018


	//----- nvinfo : EIATTR_PARAM_CBANK
	.align		4
        /*0074*/ 	.byte	0x04, 0x0a
        /*0076*/ 	.short	(.L_43 - .L_42)
	.align		4
.L_42:
        /*0078*/ 	.word	index@(.nv.constant0._Z22rgb2grey_kernel_globalPK6uchar4Phii)
        /*007c*/ 	.short	0x0380
        /*007e*/ 	.short	0x0018


	//----- nvinfo : EIATTR_SW_WAR
	.align		4
.L_43:
        /*0080*/ 	.byte	0x04, 0x36
        /*0082*/ 	.short	(.L_45 - .L_44)
.L_44:
        /*0084*/ 	.word	0x00000008
.L_45:


//--------------------- .nv.callgraph             --------------------------
	.section	.nv.callgraph,"",@"SHT_CUDA_CALLGRAPH"
	.align	4
	.sectionentsize	8
	.align		4
        /*0000*/ 	.word	0x00000000
	.align		4
        /*0004*/ 	.word	0xffffffff
	.align		4
        /*0008*/ 	.word	0x00000000
	.align		4
        /*000c*/ 	.word	0xfffffffe
	.align		4
        /*0010*/ 	.word	0x00000000
	.align		4
        /*0014*/ 	.word	0xfffffffd
	.align		4
        /*0018*/ 	.word	0x00000000
	.align		4
        /*001c*/ 	.word	0xfffffffc


//--------------------- .text._Z22rgb2grey_kernel_sharedPK6uchar4Phii --------------------------
	.section	.text._Z22rgb2grey_kernel_sharedPK6uchar4Phii,"ax",@progbits
	.align	128
        .global         _Z22rgb2grey_kernel_sharedPK6uchar4Phii
        .type           _Z22rgb2grey_kernel_sharedPK6uchar4Phii,@function
        .size           _Z22rgb2grey_kernel_sharedPK6uchar4Phii,(.L_x_2 - _Z22rgb2grey_kernel_sharedPK6uchar4Phii)
        .other          _Z22rgb2grey_kernel_sharedPK6uchar4Phii,@"STO_CUDA_ENTRY STV_DEFAULT"
_Z22rgb2grey_kernel_sharedPK6uchar4Phii:
.text._Z22rgb2grey_kernel_sharedPK6uchar4Phii:
[----:B------:R-:W-:Y:S01]  /*0000*/  LDC R1, c[0x0][0x37c] ;  /* 0x0000df00ff017b82 */ /* 0x000fe20000000800 */
[----:B------:R-:W0:Y:S07]  /*0010*/  S2R R0, SR_TID.X ;  /* 0x0000000000007919 */ /* 0x000e2e0000002100 */
[----:B------:R-:W0:Y:S01]  /*0020*/  S2UR UR4, SR_CTAID.X ;  /* 0x00000000000479c3 */ /* 0x000e220000002500 */
[----:B------:R-:W1:Y:S07]  /*0030*/  LDCU.64 UR8, c[0x0][0x358] ;  /* 0x00006b00ff0877ac */ /* 0x000e6e0008000a00 */
[----:B------:R-:W0:Y:S08]  /*0040*/  LDC R5, c[0x0][0x360] ;  /* 0x0000d800ff057b82 */ /* 0x000e300000000800 */
[----:B------:R-:W2:Y:S01]  /*0050*/  LDC.64 R2, c[0x0][0x380] ;  /* 0x0000e000ff027b82 */ /* 0x000ea20000000a00 */
[----:B0-----:R-:W-:Y:S01]  /*0060*/  IMAD R5, R5, UR4, R0 ;  /* 0x0000000405057c24 */ /* 0x001fe2000f8e0200 */
[----:B------:R-:W0:Y:S03]  /*0070*/  LDCU.64 UR4, c[0x0][0x390] ;  /* 0x00007200ff0477ac */ /* 0x000e260008000a00 */
[----:B--2---:R-:W-:-:S06]  /*0080*/  IMAD.WIDE R2, R5, 0x4, R2 ;  /* 0x0000000405027825 */ /* 0x004fcc00078e0202 */
[----:B-1----:R-:W2:Y:S01]  /*0090*/  LDG.E R3, desc[UR8][R2.64] ;  /* 0x0000000802037981 */ /* 0x002ea2000c1e1900 */
[----:B------:R-:W1:Y:S01]  /*00a0*/  S2UR UR6, SR_CgaCtaId ;  /* 0x00000000000679c3 */ /* 0x000e620000008800 */
[----:B0-----:R-:W-:-:S03]  /*00b0*/  UIMAD UR5, UR5, UR4, URZ ;  /* 0x00000004050572a4 */ /* 0x001fc6000f8e02ff */
[----:B------:R-:W-:-:S03]  /*00c0*/  UMOV UR4, 0x400 ;  /* 0x0000040000047882 */ /* 0x000fc60000000000 */
[----:B------:R-:W-:Y:S01]  /*00d0*/  ISETP.GE.AND P0, PT, R5, UR5, PT ;  /* 0x0000000505007c0c */ /* 0x000fe2000bf06270 */
[----:B-1----:R-:W-:-:S06]  /*00e0*/  ULEA UR4, UR6, UR4, 0x18 ;  /* 0x0000000406047291 */ /* 0x002fcc000f8ec0ff */
[----:B------:R-:W-:-:S05]  /*00f0*/  LEA R0, R0, UR4, 0x2 ;  /* 0x0000000400007c11 */ /* 0x000fca000f8e10ff */
[----:B--2---:R0:W-:Y:S01]  /*0100*/  STS [R0], R3 ;  /* 0x0000000300007388 */ /* 0x0041e20000000800 */
[----:B------:R-:W-:Y:S05]  /*0110*/  @P0 EXIT ;  /* 0x000000000000094d */ /* 0x000fea0003800000 */
[C---:B------:R-:W-:Y:S01]  /*0120*/  PRMT R2, R3.reuse, 0x7771, RZ ;  /* 0x0000777103027816 */ /* 0x040fe200000000ff */
[----:B------:R-:W1:Y:S01]  /*0130*/  LDCU.64 UR4, c[0x0][0x388] ;  /* 0x00007100ff0477ac */ /* 0x000e620008000a00 */
[C---:B0-----:R-:W-:Y:S02]  /*0140*/  PRMT R0, R3.reuse, 0x7770, RZ ;  /* 0x0000777003007816 */ /* 0x041fe400000000ff */
[----:B------:R-:W-:Y:S02]  /*0150*/  I2FP.F32.U32 R2, R2 ;  /* 0x0000000200027245 */ /* 0x000fe40000201000 */
[----:B------:R-:W-:Y:S02]  /*0160*/  PRMT R3, R3, 0x7772, RZ ;  /* 0x0000777203037816 */ /* 0x000fe400000000ff */
[----:B------:R-:W-:Y:S01]  /*0170*/  I2FP.F32.U32 R0, R0 ;  /* 0x0000000000007245 */ /* 0x000fe20000201000 */
[----:B------:R-:W-:Y:S01]  /*0180*/  FMUL R7, R2, 0.58700001239776611328 ;  /* 0x3f1645a202077820 */ /* 0x000fe20000400000 */
[----:B------:R-:W-:-:S03]  /*0190*/  I2FP.F32.U32 R3, R3 ;  /* 0x0000000300037245 */ /* 0x000fc60000201000 */
[----:B------:R-:W-:-:S04]  /*01a0*/  FFMA R0, R0, 0.29899999499320983887, R7 ;  /* 0x3e99168700007823 */ /* 0x000fc80000000007 */
[----:B------:R-:W-:Y:S01]  /*01b0*/  FFMA R0, R3, 0.11400000005960464478, R0 ;  /* 0x3de978d503007823 */ /* 0x000fe20000000000 */
[----:B-1----:R-:W-:-:S03]  /*01c0*/  IADD3 R2, P0, PT, R5, UR4, RZ ;  /* 0x0000000405027c10 */ /* 0x002fc6000ff1e0ff */
[----:B------:R-:W0:Y:S01]  /*01d0*/  F2I.U32.TRUNC.NTZ R7, R0 ;  /* 0x0000000000077305 */ /* 0x000e22000020f000 */
[----:B------:R-:W-:-:S05]  /*01e0*/  LEA.HI.X.SX32 R3, R5, UR5, 0x1, P0 ;  /* 0x0000000505037c11 */ /* 0x000fca00080f0eff */
[----:B0-----:R-:W-:Y:S01]  /*01f0*/  STG.E.U8 desc[UR8][R2.64], R7 ;  /* 0x0000000702007986 */ /* 0x001fe2000c101108 */
[----:B------:R-:W-:Y:S05]  /*0200*/  EXIT ;  /* 0x000000000000794d */ /* 0x000fea0003800000 */
.L_x_0:
[----:B------:R-:W-:-:S00]  /*0210*/  BRA `(.L_x_0) ;  /* 0xfffffffc00fc7947 */ /* 0x000fc0000383ffff */
[----:B------:R-:W-:-:S00]  /*0220*/  NOP ;  /* 0x0000000000007918 */ /* 0x000fc00000000000 */
        /* <DEDUP_REMOVED lines=13> */
.L_x_2:


//--------------------- .text._Z22rgb2grey_kernel_globalPK6uchar4Phii --------------------------
	.section	.text._Z22rgb2grey_kernel_globalPK6uchar4Phii,"ax",@progbits
	.align	128
        .global         _Z22rgb2grey_kernel_globalPK6uchar4Phii
        .type           _Z22rgb2grey_kernel_globalPK6uchar4Phii,@function
        .size           _Z22rgb2grey_kernel_globalPK6uchar4Phii,(.L_x_3 - _Z22rgb2grey_kernel_globalPK6uchar4Phii)
        .other          _Z22rgb2grey_kernel_globalPK6uchar4Phii,@"STO_CUDA_ENTRY STV_DEFAULT"
_Z22rgb2grey_kernel_globalPK6uchar4Phii:
.text._Z22rgb2grey_kernel_globalPK6uchar4Phii:
[----:B------:R-:W-:Y:S01]  /*0000*/  LDC R1, c[0x0][0x37c] ;  /* 0x0000df00ff017b82 */ /* 0x000fe20000000800 */
[----:B------:R-:W0:Y:S07]  /*0010*/  S2R R5, SR_TID.X ;  /* 0x0000000000057919 */ /* 0x000e2e0000002100 */
[----:B------:R-:W0:Y:S01]  /*0020*/  S2UR UR6, SR_CTAID.X ;  /* 0x00000000000679c3 */ /* 0x000e220000002500 */
[----:B------:R-:W1:Y:S07]  /*0030*/  LDCU.64 UR4, c[0x0][0x390] ;  /* 0x00007200ff0477ac */ /* 0x000e6e0008000a00 */
[----:B------:R-:W0:Y:S01]  /*0040*/  LDC R0, c[0x0][0x360] ;  /* 0x0000d800ff007b82 */ /* 0x000e220000000800 */
[----:B-1----:R-:W-:Y:S01]  /*0050*/  UIMAD UR4, UR5, UR4, URZ ;  /* 0x00000004050472a4 */ /* 0x002fe2000f8e02ff */
[----:B0-----:R-:W-:-:S05]  /*0060*/  IMAD R5, R0, UR6, R5 ;  /* 0x0000000600057c24 */ /* 0x001fca000f8e0205 */
[----:B------:R-:W-:-:S13]  /*0070*/  ISETP.GE.AND P0, PT, R5, UR4, PT ;  /* 0x0000000405007c0c */ /* 0x000fda000bf06270 */
[----:B------:R-:W-:Y:S05]  /*0080*/  @P0 EXIT ;  /* 0x000000000000094d */ /* 0x000fea0003800000 */
[----:B------:R-:W0:Y:S01]  /*0090*/  LDC.64 R2, c[0x0][0x380] ;  /* 0x0000e000ff027b82 */ /* 0x000e220000000a00 */
[----:B------:R-:W1:Y:S01]  /*00a0*/  LDCU.64 UR4, c[0x0][0x358] ;  /* 0x00006b00ff0477ac */ /* 0x000e620008000a00 */
[----:B------:R-:W2:Y:S01]  /*00b0*/  LDCU.64 UR6, c[0x0][0x388] ;  /* 0x00007100ff0677ac */ /* 0x000ea20008000a00 */
[----:B0-----:R-:W-:-:S06]  /*00c0*/  IMAD.WIDE R2, R5, 0x4, R2 ;  /* 0x0000000405027825 */ /* 0x001fcc00078e0202 */
[----:B-1----:R-:W3:Y:S02]  /*00d0*/  LDG.E R2, desc[UR4][R2.64] ;  /* 0x0000000402027981 */ /* 0x002ee4000c1e1900 */
[C---:B---3--:R-:W-:Y:S02]  /*00e0*/  PRMT R4, R2.reuse, 0x7771, RZ ;  /* 0x0000777102047816 */ /* 0x048fe400000000ff */
[C---:B------:R-:W-:Y:S02]  /*00f0*/  PRMT R0, R2.reuse, 0x7770, RZ ;  /* 0x0000777002007816 */ /* 0x040fe400000000ff */
[----:B------:R-:W-:Y:S02]  /*0100*/  I2FP.F32.U32 R6, R4 ;  /* 0x0000000400067245 */ /* 0x000fe40000201000 */
[----:B------:R-:W-:Y:S02]  /*0110*/  PRMT R4, R2, 0x7772, RZ ;  /* 0x0000777202047816 */ /* 0x000fe400000000ff */
[----:B------:R-:W-:Y:S01]  /*0120*/  I2FP.F32.U32 R0, R0 ;  /* 0x0000000000007245 */ /* 0x000fe20000201000 */
[----:B------:R-:W-:Y:S01]  /*0130*/  FMUL R7, R6, 0.58700001239776611328 ;  /* 0x3f1645a206077820 */ /* 0x000fe20000400000 */
[----:B------:R-:W-:-:S02]  /*0140*/  I2FP.F32.U32 R9, R4 ;  /* 0x0000000400097245 */ /* 0x000fc40000201000 */
[----:B--2---:R-:W-:Y:S01]  /*0150*/  IADD3 R2, P0, PT, R5, UR6, RZ ;  /* 0x0000000605027c10 */ /* 0x004fe2000ff1e0ff */
[----:B------:R-:W-:-:S03]  /*0160*/  FFMA R0, R0, 0.29899999499320983887, R7 ;  /* 0x3e99168700007823 */ /* 0x000fc60000000007 */
[----:B------:R-:W-:Y:S01]  /*0170*/  LEA.HI.X.SX32 R3, R5, UR7, 0x1, P0 ;  /* 0x0000000705037c11 */ /* 0x000fe200080f0eff */
[----:B------:R-:W-:-:S04]  /*0180*/  FFMA R0, R9, 0.11400000005960464478, R0 ;  /* 0x3de978d509007823 */ /* 0x000fc80000000000 */
[----:B------:R-:W0:Y:S02]  /*0190*/  F2I.U32.TRUNC.NTZ R7, R0 ;  /* 0x0000000000077305 */ /* 0x000e24000020f000 */
[----:B0-----:R-:W-:Y:S01]  /*01a0*/  STG.E.U8 desc[UR4][R2.64], R7 ;  /* 0x0000000702007986 */ /* 0x001fe2000c101104 */
[----:B------:R-:W-:Y:S05]  /*01b0*/  EXIT ;  /* 0x000000000000794d */ /* 0x000fea0003800000 */
.L_x_1:
        /* <DEDUP_REMOVED lines=12> */
.L_x_3:


//--------------------- .nv.shared._Z22rgb2grey_kernel_sharedPK6uchar4Phii --------------------------
	.section	.nv.shared._Z22rgb2grey_kernel_sharedPK6uchar4Phii,"aw",@nobits
	.sectionflags	@""
	.align	4
.nv.shared._Z22rgb2grey_kernel_sharedPK6uchar4Phii:
	.zero		3072


//--------------------- .nv.shared.reserved.0     --------------------------
	.section	.nv.shared.reserved.0,"aw",@nobits
	.weak		__nv_reservedSMEM_offset_0_alias
	.size		__nv_reservedSMEM_offset_0_alias, 0, 64
	.other		__nv_reservedSMEM_offset_0_alias,@"STO_CUDA_RESERVED_SHARED STV_DEFAULT"
__nv_reservedSMEM_offset_0_alias:
	.zero		0
	.zero		64


//--------------------- .nv.constant0._Z22rgb2grey_kernel_sharedPK6uchar4Phii --------------------------
	.section	.nv.constant0._Z22rgb2grey_kernel_sharedPK6uchar4Phii,"a",@progbits
	.sectionflags	@""
	.align	4
.nv.constant0._Z22rgb2grey_kernel_sharedPK6uchar4Phii:
	.zero		920


//--------------------- .nv.constant0._Z22rgb2grey_kernel_globalPK6uchar4Phii --------------------------
	.section	.nv.constant0._Z22rgb2grey_kernel_globalPK6uchar4Phii,"a",@progbits
	.sectionflags	@""
	.align	4
.nv.constant0._Z22rgb2grey_kernel_globalPK6uchar4Phii:
	.zero		920


//--------------------- SYMBOLS --------------------------

	.type		.nv.reservedSmem.offset0,@object
	.size		.nv.reservedSmem.offset0,0x4
	.type		.nv.reservedSmem.cap,@object
	.size		.nv.reservedSmem.cap,0x4
